//
// Generated by NVIDIA NVVM Compiler
//
// Compiler Build ID: CL-36424714
// Cuda compilation tools, release 13.0, V13.0.88
// Based on NVVM 20.0.0
//

.version 9.0
.target sm_100
.address_size 64

	// .globl	_Z3maxPi
.extern .func  (.param .b32 func_retval0) vprintf
(
	.param .b64 vprintf_param_0,
	.param .b64 vprintf_param_1
)
;
// _ZZ3maxPiE6s_data has been demoted
.global .align 1 .b8 $str[15] = {37, 100, 9, 45, 9, 37, 100, 9, 37, 100, 9, 37, 100, 10};

.visible .entry _Z3maxPi(
	.param .u64 .ptr .align 1 _Z3maxPi_param_0
)
{
	.local .align 16 .b8 	__local_depot0[16];
	.reg .b64 	%SP;
	.reg .b64 	%SPL;
	.reg .pred 	%p<5>;
	.reg .b32 	%r<22>;
	.reg .b64 	%rd<10>;
	// demoted variable
	.shared .align 4 .b8 _ZZ3maxPiE6s_data[80];
	mov.u64 	%SPL, __local_depot0;
	cvta.local.u64 	%SP, %SPL;
	ld.param.u64 	%rd3, [_Z3maxPi_param_0];
	cvta.to.global.u64 	%rd1, %rd3;
	add.u64 	%rd4, %SP, 0;
	add.u64 	%rd2, %SPL, 0;
	mov.u32 	%r1, %tid.x;
	mov.u32 	%r6, %ctaid.x;
	mov.u32 	%r21, %ntid.x;
	mad.lo.s32 	%r7, %r6, %r21, %r1;
	mul.wide.s32 	%rd5, %r7, 4;
	add.s64 	%rd6, %rd1, %rd5;
	ld.global.u32 	%r8, [%rd6];
	shl.b32 	%r9, %r1, 2;
	mov.u32 	%r10, _ZZ3maxPiE6s_data;
	add.s32 	%r3, %r10, %r9;
	st.shared.u32 	[%r3], %r8;
	bar.sync 	0;
	mov.u64 	%rd7, $str;
$L__BB0_1:
	shr.u32 	%r5, %r21, 1;
	setp.lt.u32 	%p1, %r21, 2;
	@%p1 bra 	$L__BB0_5;
	setp.ge.u32 	%p2, %r1, %r5;
	@%p2 bra 	$L__BB0_4;
	ld.shared.u32 	%r11, [%r3];
	shl.b32 	%r12, %r5, 2;
	add.s32 	%r13, %r3, %r12;
	ld.shared.u32 	%r14, [%r13];
	st.local.v4.u32 	[%rd2], {%r11, %r14, %r5, %r1};
	cvta.global.u64 	%rd8, %rd7;
	{ // callseq 0, 0
	.param .b64 param0;
	st.param.b64 	[param0], %rd8;
	.param .b64 param1;
	st.param.b64 	[param1], %rd4;
	.param .b32 retval0;
	call.uni (retval0), 
	vprintf, 
	(
	param0, 
	param1
	);
	ld.param.b32 	%r15, [retval0];
	} // callseq 0
	ld.shared.u32 	%r17, [%r3];
	ld.shared.u32 	%r18, [%r13];
	max.s32 	%r19, %r17, %r18;
	st.shared.u32 	[%r3], %r19;
$L__BB0_4:
	bar.sync 	0;
	setp.ne.s32 	%p3, %r5, 1;
	mov.u32 	%r21, %r5;
	@%p3 bra 	$L__BB0_1;
$L__BB0_5:
	setp.ne.s32 	%p4, %r1, 0;
	@%p4 bra 	$L__BB0_7;
	ld.shared.u32 	%r20, [_ZZ3maxPiE6s_data];
	st.global.u32 	[%rd1], %r20;
$L__BB0_7:
	ret;

}


// ===== COMPILED SASS (sm_100) =====

	.target	sm_100

	.elftype	@"ET_EXEC"


//--------------------- .note.nv.tkinfo           --------------------------
	.section	.note.nv.tkinfo,"",@"SHT_NOTE"
	.sectionflags	@"SHF_NOTE_NV_TKINFO"
	.tkinfo
        /*0018*/ 	.word	0x00000002
        /*0030*/ 	.string	""
        /*0030*/ 	.string	"ptxas"
        /*0030*/ 	.string	"Cuda compilation tools, release 13.0, V13.0.88"
        /*0030*/ 	.string	"Build cuda_13.0.r13.0/compiler.36424714_0"
        /*0030*/ 	.string	"-arch sm_100 -m 64 "



//--------------------- .note.nv.cuinfo           --------------------------
	.section	.note.nv.cuinfo,"",@"SHT_NOTE"
	.sectionflags	@"SHF_NOTE_NV_CUINFO"
        /*0018*/ 	.short	0x0002
        /*001a*/ 	.short	0x0064
        /*001c*/ 	.short	0x0082
	.zero		2


//--------------------- .nv.info                  --------------------------
	.section	.nv.info,"",@"SHT_CUDA_INFO"
	.align	4


	//----- nvinfo : EIATTR_REGCOUNT
	.align		4
        /*0000*/ 	.byte	0x04, 0x2f
        /*0002*/ 	.short	(.L_2 - .L_1)
	.align		4
.L_1:
        /*0004*/ 	.word	index@(_Z3maxPi)
        /*0008*/ 	.word	0x0000001b


	//----- nvinfo : EIATTR_FRAME_SIZE
	.align		4
.L_2:
        /*000c*/ 	.byte	0x04, 0x11
        /*000e*/ 	.short	(.L_4 - .L_3)
	.align		4
.L_3:
        /*0010*/ 	.word	index@(_Z3maxPi)
        /*0014*/ 	.word	0x00000010


	//----- nvinfo : EIATTR_MIN_STACK_SIZE
	.align		4
.L_4:
        /*0018*/ 	.byte	0x04, 0x12
        /*001a*/ 	.short	(.L_6 - .L_5)
	.align		4
.L_5:
        /*001c*/ 	.word	index@(_Z3maxPi)
        /*0020*/ 	.word	0x00000010
.L_6:


//--------------------- .nv.compat                --------------------------
	.section	.nv.compat,"",@"SHT_CUDA_COMPAT_INFO"
	.align	4
        /*0000*/ 	.byte	0x02, 0x09, 0x00, 0x00, 0x02, 0x02, 0x01, 0x00, 0x02, 0x05, 0x05, 0x00, 0x03, 0x07, 0x01, 0x01
        /*0010*/ 	.byte	0x02, 0x03, 0x00, 0x00, 0x02, 0x06, 0x01, 0x00, 0x04, 0x0b, 0x08, 0x00, 0x09, 0x00, 0x00, 0x00
        /*0020*/ 	.byte	0x00, 0x00, 0x00, 0x00


//--------------------- .nv.info._Z3maxPi         --------------------------
	.section	.nv.info._Z3maxPi,"",@"SHT_CUDA_INFO"
	.sectionflags	@""
	.align	4


	//----- nvinfo : EIATTR_CUDA_API_VERSION
	.align		4
        /*0000*/ 	.byte	0x04, 0x37
        /*0002*/ 	.short	(.L_8 - .L_7)
.L_7:
        /*0004*/ 	.word	0x00000082


	//----- nvinfo : EIATTR_KPARAM_INFO
	.align		4
.L_8:
        /*0008*/ 	.byte	0x04, 0x17
        /*000a*/ 	.short	(.L_10 - .L_9)
.L_9:
        /*000c*/ 	.word	0x00000000
        /*0010*/ 	.short	0x0000
        /*0012*/ 	.short	0x0000
        /*0014*/ 	.byte	0x00, 0xf5, 0x21, 0x00


	//----- nvinfo : EIATTR_SPARSE_MMA_MASK
	.align		4
.L_10:
        /*0018*/ 	.byte	0x03, 0x50
        /*001a*/ 	.short	0x0000


	//----- nvinfo : EIATTR_MAXREG_COUNT
	.align		4
        /*001c*/ 	.byte	0x03, 0x1b
        /*001e*/ 	.short	0x00ff


	//----- nvinfo : EIATTR_NUM_BARRIERS
	.align		4
        /*0020*/ 	.byte	0x02, 0x4c
        /*0022*/ 	.byte	0x01
	.zero		1


	//----- nvinfo : EIATTR_EXTERNS
	.align		4
        /*0024*/ 	.byte	0x04, 0x0f
        /*0026*/ 	.short	(.L_12 - .L_11)


	//   ....[0]....
	.align		4
.L_11:
        /*0028*/ 	.word	index@(vprintf)


	//----- nvinfo : EIATTR_MERCURY_ISA_VERSION
	.align		4
.L_12:
        /*002c*/ 	.byte	0x03, 0x5f
        /*002e*/ 	.short	0x0101


	//----- nvinfo : EIATTR_VRC_CTA_INIT_COUNT
	.align		4
        /*0030*/ 	.byte	0x02, 0x4a
	.zero		1
	.zero		1


	//----- nvinfo : EIATTR_SYSCALL_OFFSETS
	.align		4
        /*0034*/ 	.byte	0x04, 0x46
        /*0036*/ 	.short	(.L_14 - .L_13)


	//   ....[0]....
.L_13:
        /*0038*/ 	.word	0x00000250


	//----- nvinfo : EIATTR_EXIT_INSTR_OFFSETS
	.align		4
.L_14:
        /*003c*/ 	.byte	0x04, 0x1c
        /*003e*/ 	.short	(.L_16 - .L_15)


	//   ....[0]....
.L_15:
        /*0040*/ 	.word	0x000002f0


	//   ....[1]....
        /*0044*/ 	.word	0x00000360


	//----- nvinfo : EIATTR_CRS_STACK_SIZE
	.align		4
.L_16:
        /*0048*/ 	.byte	0x04, 0x1e
        /*004a*/ 	.short	(.L_18 - .L_17)
.L_17:
        /*004c*/ 	.word	0x00000000


	//----- nvinfo : EIATTR_CBANK_PARAM_SIZE
	.align		4
.L_18:
        /*0050*/ 	.byte	0x03, 0x19
        /*0052*/ 	.short	0x0008


	//----- nvinfo : EIATTR_PARAM_CBANK
	.align		4
        /*0054*/ 	.byte	0x04, 0x0a
        /*0056*/ 	.short	(.L_20 - .L_19)
	.align		4
.L_19:
        /*0058*/ 	.word	index@(.nv.constant0._Z3maxPi)
        /*005c*/ 	.short	0x0380
        /*005e*/ 	.short	0x0008


	//----- nvinfo : EIATTR_SW_WAR
	.align		4
.L_20:
        /*0060*/ 	.byte	0x04, 0x36
        /*0062*/ 	.short	(.L_22 - .L_21)
.L_21:
        /*0064*/ 	.word	0x00000008
.L_22:


//--------------------- .nv.callgraph             --------------------------
	.section	.nv.callgraph,"",@"SHT_CUDA_CALLGRAPH"
	.align	4
	.sectionentsize	8
	.align		4
        /*0000*/ 	.word	0x00000000
	.align		4
        /*0004*/ 	.word	0xffffffff
	.align		4
        /*0008*/ 	.word	index@(_Z3maxPi)
	.align		4
        /*000c*/ 	.word	index@(vprintf)
	.align		4
        /*0010*/ 	.word	0x00000000
	.align		4
        /*0014*/ 	.word	0xfffffffe
	.align		4
        /*0018*/ 	.word	0x00000000
	.align		4
        /*001c*/ 	.word	0xfffffffd
	.align		4
        /*0020*/ 	.word	0x00000000
	.align		4
        /*0024*/ 	.word	0xfffffffc


//--------------------- .nv.constant4             --------------------------
	.section	.nv.constant4,"a",@progbits
	.align	8
	.align		8
.nv.constant4:
        /*0000*/ 	.dword	vprintf
	.align		8
        /*0008*/ 	.dword	$str


//--------------------- .text._Z3maxPi            --------------------------
	.section	.text._Z3maxPi,"ax",@progbits
	.align	128
        .global         _Z3maxPi
        .type           _Z3maxPi,@function
        .size           _Z3maxPi,(.L_x_5 - _Z3maxPi)
        .other          _Z3maxPi,@"STO_CUDA_ENTRY STV_DEFAULT"
_Z3maxPi:
.text._Z3maxPi:
[----:B------:R-:W0:Y:S01]  /*0000*/  LDC R1, c[0x0][0x37c] ;  /* 0x0000df00ff017b82 */ /* 0x000e220000000800 */
[----:B------:R-:W1:Y:S01]  /*0010*/  S2R R19, SR_TID.X ;  /* 0x0000000000137919 */ /* 0x000e620000002100 */
[----:B------:R-:W2:Y:S06]  /*0020*/  LDCU UR6, c[0x0][0x2fc] ;  /* 0x00005f80ff0677ac */ /* 0x000eac0008000800 */
[----:B------:R-:W1:Y:S01]  /*0030*/  S2UR UR4, SR_CTAID.X ;  /* 0x00000000000479c3 */ /* 0x000e620000002500 */
[----:B0-----:R-:W-:Y:S01]  /*0040*/  VIADD R1, R1, 0xfffffff0 ;  /* 0xfffffff001017836 */ /* 0x001fe20000000000 */
[----:B------:R-:W0:Y:S06]  /*0050*/  LDCU.64 UR36, c[0x0][0x358] ;  /* 0x00006b00ff2477ac */ /* 0x000e2c0008000a00 */
[----:B------:R-:W1:Y:S08]  /*0060*/  LDC R18, c[0x0][0x360] ;  /* 0x0000d800ff127b82 */ /* 0x000e700000000800 */
[----:B------:R-:W3:Y:S01]  /*0070*/  LDC.64 R4, c[0x0][0x380] ;  /* 0x0000e000ff047b82 */ /* 0x000ee20000000a00 */
[----:B-1----:R-:W-:-:S04]  /*0080*/  IMAD R3, R18, UR4, R19 ;  /* 0x0000000412037c24 */ /* 0x002fc8000f8e0213 */
[----:B---3--:R-:W-:-:S06]  /*0090*/  IMAD.WIDE R4, R3, 0x4, R4 ;  /* 0x0000000403047825 */ /* 0x008fcc00078e0204 */
[----:B0-----:R-:W3:Y:S01]  /*00a0*/  LDG.E R4, desc[UR36][R4.64] ;  /* 0x0000002404047981 */ /* 0x001ee2000c1e1900 */
[----:B------:R-:W0:Y:S01]  /*00b0*/  S2UR UR5, SR_CgaCtaId ;  /* 0x00000000000579c3 */ /* 0x000e220000008800 */
[----:B------:R-:W-:Y:S02]  /*00c0*/  UMOV UR4, 0x400 ;  /* 0x0000040000047882 */ /* 0x000fe40000000000 */
[----:B0-----:R-:W-:Y:S01]  /*00d0*/  ULEA UR4, UR5, UR4, 0x18 ;  /* 0x0000000405047291 */ /* 0x001fe2000f8ec0ff */
[----:B------:R-:W0:Y:S05]  /*00e0*/  LDCU UR5, c[0x0][0x2f8] ;  /* 0x00005f00ff0577ac */ /* 0x000e2a0008000800 */
[----:B------:R-:W-:-:S02]  /*00f0*/  LEA R23, R19, UR4, 0x2 ;  /* 0x0000000413177c11 */ /* 0x000fc4000f8e10ff */
[----:B0-----:R-:W-:-:S05]  /*0100*/  IADD3 R2, P0, PT, R1, UR5, RZ ;  /* 0x0000000501027c10 */ /* 0x001fca000ff1e0ff */
[----:B--2---:R-:W-:Y:S01]  /*0110*/  IMAD.X R22, RZ, RZ, UR6, P0 ;  /* 0x00000006ff167e24 */ /* 0x004fe200080e06ff */
[----:B---3--:R0:W-:Y:S01]  /*0120*/  STS [R23], R4 ;  /* 0x0000000417007388 */ /* 0x0081e20000000800 */
[----:B------:R-:W-:Y:S06]  /*0130*/  BAR.SYNC.DEFER_BLOCKING 0x0 ;  /* 0x0000000000007b1d */ /* 0x000fec0000010000 */
.L_x_3:
[----:B------:R-:W-:-:S13]  /*0140*/  ISETP.GE.U32.AND P0, PT, R18, 0x2, PT ;  /* 0x000000021200780c */ /* 0x000fda0003f06070 */
[----:B-1----:R-:W-:Y:S05]  /*0150*/  @!P0 BRA `(.L_x_0) ;  /* 0x0000000000608947 */ /* 0x002fea0003800000 */
[----:B------:R-:W-:-:S04]  /*0160*/  SHF.R.U32.HI R18, RZ, 0x1, R18 ;  /* 0x00000001ff127819 */ /* 0x000fc80000011612 */
[----:B------:R-:W-:-:S13]  /*0170*/  ISETP.GE.U32.AND P0, PT, R19, R18, PT ;  /* 0x000000121300720c */ /* 0x000fda0003f06070 */
[----:B------:R-:W-:Y:S05]  /*0180*/  @P0 BRA `(.L_x_1) ;  /* 0x0000000000440947 */ /* 0x000fea0003800000 */
[----:B------:R-:W-:Y:S01]  /*0190*/  IMAD R24, R18, 0x4, R23 ;  /* 0x0000000412187824 */ /* 0x000fe200078e0217 */
[----:B------:R-:W-:Y:S01]  /*01a0*/  LDS R16, [R23] ;  /* 0x0000000017107984 */ /* 0x000fe20000000800 */
[----:B------:R-:W-:Y:S01]  /*01b0*/  MOV R0, 0x0 ;  /* 0x0000000000007802 */ /* 0x000fe20000000f00 */
[----:B------:R-:W0:Y:S01]  /*01c0*/  LDCU.64 UR4, c[0x4][0x8] ;  /* 0x01000100ff0477ac */ /* 0x000e220008000a00 */
[----:B------:R-:W-:Y:S01]  /*01d0*/  IMAD.MOV.U32 R6, RZ, RZ, R2 ;  /* 0x000000ffff067224 */ /* 0x000fe200078e0002 */
[----:B------:R-:W1:Y:S01]  /*01e0*/  LDS R17, [R24] ;  /* 0x0000000018117984 */ /* 0x000e620000000800 */
[----:B------:R2:W3:Y:S01]  /*01f0*/  LDC.64 R8, c[0x4][R0] ;  /* 0x0100000000087b82 */ /* 0x0004e20000000a00 */
[----:B------:R-:W-:Y:S02]  /*0200*/  IMAD.MOV.U32 R7, RZ, RZ, R22 ;  /* 0x000000ffff077224 */ /* 0x000fe400078e0016 */
[----:B0-----:R-:W-:Y:S02]  /*0210*/  IMAD.U32 R4, RZ, RZ, UR4 ;  /* 0x00000004ff047e24 */ /* 0x001fe4000f8e00ff */
[----:B------:R-:W-:Y:S01]  /*0220*/  IMAD.U32 R5, RZ, RZ, UR5 ;  /* 0x00000005ff057e24 */ /* 0x000fe2000f8e00ff */
[----:B-1----:R2:W-:Y:S06]  /*0230*/  STL.128 [R1], R16 ;  /* 0x0000001001007387 */ /* 0x0025ec0000100c00 */
[----:B------:R-:W-:-:S07]  /*0240*/  LEPC R20, `(.L_x_2) ;  /* 0x000000001014794e */ /* 0x000fce0000000000 */
[----:B--23--:R-:W-:Y:S05]  /*0250*/  CALL.ABS.NOINC R8 ;  /* 0x0000000008007343 */ /* 0x00cfea0003c00000 */
.L_x_2:
[----:B------:R-:W-:Y:S04]  /*0260*/  LDS R3, [R24] ;  /* 0x0000000018037984 */ /* 0x000fe80000000800 */
[----:B------:R-:W0:Y:S02]  /*0270*/  LDS R0, [R23] ;  /* 0x0000000017007984 */ /* 0x000e240000000800 */
[----:B0-----:R-:W-:-:S05]  /*0280*/  VIMNMX R0, PT, PT, R0, R3, !PT ;  /* 0x0000000300007248 */ /* 0x001fca0007fe0100 */
[----:B------:R1:W-:Y:S02]  /*0290*/  STS [R23], R0 ;  /* 0x0000000017007388 */ /* 0x0003e40000000800 */
.L_x_1:
[----:B------:R-:W-:Y:S05]  /*02a0*/  WARPSYNC.ALL ;  /* 0x0000000000007948 */ /* 0x000fea0003800000 */
[----:B------:R-:W-:Y:S01]  /*02b0*/  BAR.SYNC.DEFER_BLOCKING 0x0 ;  /* 0x0000000000007b1d */ /* 0x000fe20000010000 */
[----:B------:R-:W-:-:S13]  /*02c0*/  ISETP.NE.AND P0, PT, R18, 0x1, PT ;  /* 0x000000011200780c */ /* 0x000fda0003f05270 */
[----:B------:R-:W-:Y:S05]  /*02d0*/  @P0 BRA `(.L_x_3) ;  /* 0xfffffffc00980947 */ /* 0x000fea000383ffff */
.L_x_0:
[----:B------:R-:W-:-:S13]  /*02e0*/  ISETP.NE.AND P0, PT, R19, RZ, PT ;  /* 0x000000ff1300720c */ /* 0x000fda0003f05270 */
[----:B------:R-:W-:Y:S05]  /*02f0*/  @P0 EXIT ;  /* 0x000000000000094d */ /* 0x000fea0003800000 */
[----:B------:R-:W2:Y:S01]  /*0300*/  S2UR UR5, SR_CgaCtaId ;  /* 0x00000000000579c3 */ /* 0x000ea20000008800 */
[----:B------:R-:W-:-:S07]  /*0310*/  UMOV UR4, 0x400 ;  /* 0x0000040000047882 */ /* 0x000fce0000000000 */
[----:B------:R-:W3:Y:S01]  /*0320*/  LDC.64 R2, c[0x0][0x380] ;  /* 0x0000e000ff027b82 */ /* 0x000ee20000000a00 */
[----:B--2---:R-:W-:-:S09]  /*0330*/  ULEA UR4, UR5, UR4, 0x18 ;  /* 0x0000000405047291 */ /* 0x004fd2000f8ec0ff */
[----:B------:R-:W3:Y:S04]  /*0340*/  LDS R5, [UR4] ;  /* 0x00000004ff057984 */ /* 0x000ee80008000800 */
[----:B---3--:R-:W-:Y:S01]  /*0350*/  STG.E desc[UR36][R2.64], R5 ;  /* 0x0000000502007986 */ /* 0x008fe2000c101924 */
[----:B------:R-:W-:Y:S05]  /*0360*/  EXIT ;  /* 0x000000000000794d */ /* 0x000fea0003800000 */
.L_x_4:
[----:B------:R-:W-:-:S00]  /*0370*/  BRA `(.L_x_4) ;  /* 0xfffffffc00fc7947 */ /* 0x000fc0000383ffff */
[----:B------:R-:W-:-:S00]  /*0380*/  NOP ;  /* 0x0000000000007918 */ /* 0x000fc00000000000 */
[----:B------:R-:W-:-:S00]  /*0390*/  NOP ;  /* 0x0000000000007918 */ /* 0x000fc00000000000 */
[----:B------:R-:W-:-:S00]  /*03a0*/  NOP ;  /* 0x0000000000007918 */ /* 0x000fc00000000000 */
[----:B------:R-:W-:-:S00]  /*03b0*/  NOP ;  /* 0x0000000000007918 */ /* 0x000fc00000000000 */
[----:B------:R-:W-:-:S00]  /*03c0*/  NOP ;  /* 0x0000000000007918 */ /* 0x000fc00000000000 */
[----:B------:R-:W-:-:S00]  /*03d0*/  NOP ;  /* 0x0000000000007918 */ /* 0x000fc00000000000 */
[----:B------:R-:W-:-:S00]  /*03e0*/  NOP ;  /* 0x0000000000007918 */ /* 0x000fc00000000000 */
[----:B------:R-:W-:-:S00]  /*03f0*/  NOP ;  /* 0x0000000000007918 */ /* 0x000fc00000000000 */
.L_x_5:


//--------------------- .nv.global.init           --------------------------
	.section	.nv.global.init,"aw",@progbits
.nv.global.init:
	.type		$str,@object
	.size		$str,(.L_0 - $str)
$str:
        /*0000*/ 	.byte	0x25, 0x64, 0x09, 0x2d, 0x09, 0x25, 0x64, 0x09, 0x25, 0x64, 0x09, 0x25, 0x64, 0x0a, 0x00
.L_0:


//--------------------- .nv.shared._Z3maxPi       --------------------------
	.section	.nv.shared._Z3maxPi,"aw",@nobits
	.sectionflags	@""
	.align	4
.nv.shared._Z3maxPi:
	.zero		1104


//--------------------- .nv.shared.reserved.0     --------------------------
	.section	.nv.shared.reserved.0,"aw",@nobits
	.weak		__nv_reservedSMEM_offset_0_alias
	.size		__nv_reservedSMEM_offset_0_alias, 0, 64
	.other		__nv_reservedSMEM_offset_0_alias,@"STO_CUDA_RESERVED_SHARED STV_DEFAULT"
__nv_reservedSMEM_offset_0_alias:
	.zero		0
	.zero		64


//--------------------- .nv.constant0._Z3maxPi    --------------------------
	.section	.nv.constant0._Z3maxPi,"a",@progbits
	.sectionflags	@""
	.align	4
.nv.constant0._Z3maxPi:
	.zero		904


//--------------------- SYMBOLS --------------------------

	.type		.nv.reservedSmem.offset0,@object
	.size		.nv.reservedSmem.offset0,0x4
	.type		.nv.reservedSmem.cap,@object
	.size		.nv.reservedSmem.cap,0x4
	.type		vprintf,@function
